	.headerflags	@"EF_CUDA_TEXMODE_UNIFIED EF_CUDA_64BIT_ADDRESS EF_CUDA_ACCELERATORS EF_CUDA_SM90 EF_CUDA_VIRTUAL_SM(EF_CUDA_SM90)"
	.elftype	@"ET_EXEC"


//--------------------- .nv.info                  --------------------------
	.section	.nv.info,"",@"SHT_CUDA_INFO"
	.align	4


	//----- nvinfo : EIATTR_REGCOUNT
	.align		4
        /*0000*/ 	.byte	0x04, 0x2f
        /*0002*/ 	.short	(.L_1 - .L_0)
	.align		4
.L_0:
        /*0004*/ 	.word	index@(triton_poi_fused_avg_pool2d_31)
        /*0008*/ 	.word	0x00000020


	//----- nvinfo : EIATTR_MIN_STACK_SIZE
	.align		4
.L_1:
        /*000c*/ 	.byte	0x04, 0x12
        /*000e*/ 	.short	(.L_3 - .L_2)
	.align		4
.L_2:
        /*0010*/ 	.word	index@(triton_poi_fused_avg_pool2d_31)
        /*0014*/ 	.word	0x00000000


	//----- nvinfo : EIATTR_FRAME_SIZE
	.align		4
.L_3:
        /*0018*/ 	.byte	0x04, 0x11
        /*001a*/ 	.short	(.L_5 - .L_4)
	.align		4
.L_4:
        /*001c*/ 	.word	index@(triton_poi_fused_avg_pool2d_31)
        /*0020*/ 	.word	0x00000000


	//----- nvinfo : EIATTR_MIN_STACK_SIZE
	.align		4
.L_5:
        /*0024*/ 	.byte	0x04, 0x12
        /*0026*/ 	.short	(.L_7 - .L_6)
	.align		4
.L_6:
        /*0028*/ 	.word	index@(triton_poi_fused_avg_pool2d_31)
        /*002c*/ 	.word	0x00000000
.L_7:


//--------------------- .nv.info.triton_poi_fused_avg_pool2d_31 --------------------------
	.section	.nv.info.triton_poi_fused_avg_pool2d_31,"",@"SHT_CUDA_INFO"
	.sectionflags	@""
	.align	4


	//----- nvinfo : EIATTR_CUDA_API_VERSION
	.align		4
        /*0000*/ 	.byte	0x04, 0x37
        /*0002*/ 	.short	(.L_9 - .L_8)
.L_8:
        /*0004*/ 	.word	0x0000007c


	//----- nvinfo : EIATTR_KPARAM_INFO
	.align		4
.L_9:
        /*0008*/ 	.byte	0x04, 0x17
        /*000a*/ 	.short	(.L_11 - .L_10)
.L_10:
        /*000c*/ 	.word	0x00000000
        /*0010*/ 	.short	0x0002
        /*0012*/ 	.short	0x0010
        /*0014*/ 	.byte	0x00, 0xf0, 0x11, 0x00


	//----- nvinfo : EIATTR_KPARAM_INFO
	.align		4
.L_11:
        /*0018*/ 	.byte	0x04, 0x17
        /*001a*/ 	.short	(.L_13 - .L_12)
.L_12:
        /*001c*/ 	.word	0x00000000
        /*0020*/ 	.short	0x0001
        /*0022*/ 	.short	0x0008
        /*0024*/ 	.byte	0x00, 0xf4, 0x21, 0x00


	//----- nvinfo : EIATTR_KPARAM_INFO
	.align		4
.L_13:
        /*0028*/ 	.byte	0x04, 0x17
        /*002a*/ 	.short	(.L_15 - .L_14)
.L_14:
        /*002c*/ 	.word	0x00000000
        /*0030*/ 	.short	0x0000
        /*0032*/ 	.short	0x0000
        /*0034*/ 	.byte	0x00, 0xf4, 0x21, 0x00


	//----- nvinfo : EIATTR_SPARSE_MMA_MASK
	.align		4
.L_15:
        /*0038*/ 	.byte	0x03, 0x50
        /*003a*/ 	.short	0x0000


	//----- nvinfo : EIATTR_MAXREG_COUNT
	.align		4
        /*003c*/ 	.byte	0x03, 0x1b
        /*003e*/ 	.short	0x00ff


	//----- nvinfo : EIATTR_EXIT_INSTR_OFFSETS
	.align		4
        /*0040*/ 	.byte	0x04, 0x1c
        /*0042*/ 	.short	(.L_17 - .L_16)


	//   ....[0]....
.L_16:
        /*0044*/ 	.word	0x00000be0


	//----- nvinfo : EIATTR_REQNTID
	.align		4
.L_17:
        /*0048*/ 	.byte	0x04, 0x10
        /*004a*/ 	.short	(.L_19 - .L_18)
.L_18:
        /*004c*/ 	.word	0x00000080
        /*0050*/ 	.word	0x00000001
        /*0054*/ 	.word	0x00000001


	//----- nvinfo : EIATTR_CBANK_PARAM_SIZE
	.align		4
.L_19:
        /*0058*/ 	.byte	0x03, 0x19
        /*005a*/ 	.short	0x0014


	//----- nvinfo : EIATTR_PARAM_CBANK
	.align		4
        /*005c*/ 	.byte	0x04, 0x0a
        /*005e*/ 	.short	(.L_21 - .L_20)
	.align		4
.L_20:
        /*0060*/ 	.word	index@(.nv.constant0.triton_poi_fused_avg_pool2d_31)
        /*0064*/ 	.short	0x0210
        /*0066*/ 	.short	0x0014


	//----- nvinfo : EIATTR_SW_WAR
	.align		4
.L_21:
        /*0068*/ 	.byte	0x04, 0x36
        /*006a*/ 	.short	(.L_23 - .L_22)
.L_22:
        /*006c*/ 	.word	0x00000008
.L_23:


//--------------------- .nv.callgraph             --------------------------
	.section	.nv.callgraph,"",@"SHT_CUDA_CALLGRAPH"
	.align	4
	.sectionentsize	8
	.align		4
        /*0000*/ 	.word	0x00000000
	.align		4
        /*0004*/ 	.word	0xffffffff
	.align		4
        /*0008*/ 	.word	0x00000000
	.align		4
        /*000c*/ 	.word	0xfffffffe
	.align		4
        /*0010*/ 	.word	0x00000000
	.align		4
        /*0014*/ 	.word	0xfffffffd
	.align		4
        /*0018*/ 	.word	0x00000000
	.align		4
        /*001c*/ 	.word	0xfffffffc


//--------------------- .text.triton_poi_fused_avg_pool2d_31 --------------------------
	.section	.text.triton_poi_fused_avg_pool2d_31,"ax",@progbits
	.align	128
        .global         triton_poi_fused_avg_pool2d_31
        .type           triton_poi_fused_avg_pool2d_31,@function
        .size           triton_poi_fused_avg_pool2d_31,(.L_x_1 - triton_poi_fused_avg_pool2d_31)
        .other          triton_poi_fused_avg_pool2d_31,@"STO_CUDA_ENTRY STV_DEFAULT"
triton_poi_fused_avg_pool2d_31:
.text.triton_poi_fused_avg_pool2d_31:
[----:B------:R-:W-:Y:S01]  /*0000*/  LDC R1, c[0x0][0x28] ;  /* 0x00000a00ff017b82 */ /* 0x000fe20000000800 */
[----:B------:R-:W1:Y:S07]  /*0010*/  S2R R0, SR_TID.X ;  /* 0x0000000000007919 */ /* 0x000e6e0000002100 */
[----:B------:R-:W2:Y:S01]  /*0020*/  LDC.64 R26, c[0x0][0x210] ;  /* 0x00008400ff1a7b82 */ /* 0x000ea20000000a00 */
[----:B------:R-:W-:Y:S02]  /*0030*/  CS2R R8, SRZ ;  /* 0x0000000000087805 */ /* 0x000fe4000001ff00 */
[----:B------:R-:W-:Y:S01]  /*0040*/  CS2R R10, SRZ ;  /* 0x00000000000a7805 */ /* 0x000fe2000001ff00 */
[----:B------:R-:W3:Y:S01]  /*0050*/  S2R R5, SR_CTAID.X ;  /* 0x0000000000057919 */ /* 0x000ee20000002500 */
[----:B------:R-:W-:Y:S01]  /*0060*/  CS2R R6, SRZ ;  /* 0x0000000000067805 */ /* 0x000fe2000001ff00 */
[----:B------:R-:W-:Y:S01]  /*0070*/  ULDC.64 UR4, c[0x0][0x208] ;  /* 0x0000820000047ab9 */ /* 0x000fe20000000a00 */
[----:B-1----:R-:W-:Y:S01]  /*0080*/  IMAD.SHL.U32 R0, R0, 0x4, RZ ;  /* 0x0000000400007824 */ /* 0x002fe200078e00ff */
[----:B---3--:R-:W-:-:S04]  /*0090*/  SHF.R.S32.HI R3, RZ, 0x16, R5 ;  /* 0x00000016ff037819 */ /* 0x008fc80000011405 */
[----:B------:R-:W-:Y:S02]  /*00a0*/  LOP3.LUT R0, R0, 0x1fc, RZ, 0xc0, !PT ;  /* 0x000001fc00007812 */ /* 0x000fe400078ec0ff */
[----:B------:R-:W-:-:S03]  /*00b0*/  SGXT R3, R3, 0x1 ;  /* 0x000000010303781a */ /* 0x000fc60000000200 */
[----:B------:R-:W-:-:S04]  /*00c0*/  IMAD R24, R5, 0x200, R0 ;  /* 0x0000020005187824 */ /* 0x000fc800078e0200 */
[C---:B------:R-:W-:Y:S01]  /*00d0*/  VIADD R17, R24.reuse, 0xfffff700 ;  /* 0xfffff70018117836 */ /* 0x040fe20000000000 */
[CC--:B------:R-:W-:Y:S01]  /*00e0*/  LEA.HI R0, R3.reuse, R24.reuse, RZ, 0x8 ;  /* 0x0000001803007211 */ /* 0x0c0fe200078f40ff */
[----:B------:R-:W-:Y:S01]  /*00f0*/  VIADD R19, R24, 0xfffff800 ;  /* 0xfffff80018137836 */ /* 0x000fe20000000000 */
[----:B------:R-:W-:Y:S01]  /*0100*/  LEA.HI R3, R3, R24, RZ, 0xb ;  /* 0x0000001803037211 */ /* 0x000fe200078f58ff */
[----:B--2---:R-:W-:Y:S01]  /*0110*/  IMAD.WIDE R16, R17, 0x4, R26 ;  /* 0x0000000411107825 */ /* 0x004fe200078e021a */
[----:B------:R-:W-:Y:S02]  /*0120*/  SHF.R.S32.HI R2, RZ, 0x8, R0 ;  /* 0x00000008ff027819 */ /* 0x000fe40000011400 */
[----:B------:R-:W-:Y:S01]  /*0130*/  SHF.R.S32.HI R0, RZ, 0xb, R3 ;  /* 0x0000000bff007819 */ /* 0x000fe20000011403 */
[----:B------:R-:W-:Y:S01]  /*0140*/  IMAD.WIDE R18, R19, 0x4, R26 ;  /* 0x0000000413127825 */ /* 0x000fe200078e021a */
[----:B------:R-:W-:Y:S02]  /*0150*/  LEA.HI R3, R2, R2, RZ, 0x3 ;  /* 0x0000000202037211 */ /* 0x000fe400078f18ff */
[----:B------:R-:W-:-:S02]  /*0160*/  LEA.HI R4, R0, R0, RZ, 0x3 ;  /* 0x0000000000047211 */ /* 0x000fc400078f18ff */
[----:B------:R-:W-:Y:S02]  /*0170*/  LOP3.LUT R3, R3, 0xfffffff8, RZ, 0xc0, !PT ;  /* 0xfffffff803037812 */ /* 0x000fe400078ec0ff */
[----:B------:R-:W-:-:S03]  /*0180*/  LOP3.LUT R5, R4, 0xfffffff8, RZ, 0xc0, !PT ;  /* 0xfffffff804057812 */ /* 0x000fc600078ec0ff */
[----:B------:R-:W-:Y:S02]  /*0190*/  IMAD.IADD R3, R2, 0x1, -R3 ;  /* 0x0000000102037824 */ /* 0x000fe400078e0a03 */
[----:B------:R-:W-:Y:S01]  /*01a0*/  IMAD.IADD R0, R0, 0x1, -R5 ;  /* 0x0000000100007824 */ /* 0x000fe200078e0a05 */
[----:B------:R-:W-:Y:S02]  /*01b0*/  CS2R R4, SRZ ;  /* 0x0000000000047805 */ /* 0x000fe4000001ff00 */
[C---:B------:R-:W-:Y:S02]  /*01c0*/  ISETP.GT.AND P1, PT, R3.reuse, RZ, PT ;  /* 0x000000ff0300720c */ /* 0x040fe40003f24270 */
[----:B------:R-:W-:Y:S02]  /*01d0*/  ISETP.GT.AND P0, PT, R3, -0x1, PT ;  /* 0xffffffff0300780c */ /* 0x000fe40003f04270 */
[C---:B------:R-:W-:Y:S02]  /*01e0*/  ISETP.GT.AND P4, PT, R0.reuse, RZ, P1 ;  /* 0x000000ff0000720c */ /* 0x040fe40000f84270 */
[----:B------:R-:W-:-:S11]  /*01f0*/  ISETP.GT.AND P2, PT, R0, RZ, P0 ;  /* 0x000000ff0000720c */ /* 0x000fd60000744270 */
[----:B------:R1:W2:Y:S04]  /*0200*/  @P4 LDG.E.128 R8, desc[UR4][R16.64] ;  /* 0x0000000410084981 */ /* 0x0002a8000c1e1d00 */
[----:B------:R3:W4:Y:S01]  /*0210*/  @P2 LDG.E.128 R4, desc[UR4][R18.64] ;  /* 0x0000000412042981 */ /* 0x000722000c1e1d00 */
[----:B------:R-:W-:Y:S01]  /*0220*/  VIADD R2, R3, 0x1 ;  /* 0x0000000103027836 */ /* 0x000fe20000000000 */
[----:B------:R-:W-:Y:S01]  /*0230*/  CS2R R12, SRZ ;  /* 0x00000000000c7805 */ /* 0x000fe2000001ff00 */
[----:B------:R-:W-:Y:S01]  /*0240*/  VIADD R23, R24, 0xfffff900 ;  /* 0xfffff90018177836 */ /* 0x000fe20000000000 */
[----:B------:R-:W-:Y:S02]  /*0250*/  CS2R R14, SRZ ;  /* 0x00000000000e7805 */ /* 0x000fe4000001ff00 */
[----:B------:R-:W-:Y:S01]  /*0260*/  ISETP.GE.U32.AND P0, PT, R2, 0x8, PT ;  /* 0x000000080200780c */ /* 0x000fe20003f06070 */
[----:B------:R-:W-:-:S03]  /*0270*/  IMAD.WIDE R22, R23, 0x4, R26 ;  /* 0x0000000417167825 */ /* 0x000fc600078e021a */
[C---:B------:R-:W-:Y:S02]  /*0280*/  ISETP.GT.AND P5, PT, R0.reuse, RZ, !P0 ;  /* 0x000000ff0000720c */ /* 0x040fe400047a4270 */
[C---:B------:R-:W-:Y:S02]  /*0290*/  ISETP.GT.AND P1, PT, R0.reuse, -0x1, P1 ;  /* 0xffffffff0000780c */ /* 0x040fe40000f24270 */
[----:B------:R-:W-:Y:S01]  /*02a0*/  LOP3.LUT R20, R0, R3, RZ, 0xfc, !PT ;  /* 0x0000000300147212 */ /* 0x000fe200078efcff */
[----:B------:R-:W-:-:S03]  /*02b0*/  VIADD R21, R24, 0xffffff00 ;  /* 0xffffff0018157836 */ /* 0x000fc60000000000 */
[----:B------:R-:W-:Y:S02]  /*02c0*/  ISETP.GT.AND P3, PT, R20, -0x1, PT ;  /* 0xffffffff1400780c */ /* 0x000fe40003f64270 */
[----:B-1----:R-:W-:Y:S02]  /*02d0*/  CS2R R16, SRZ ;  /* 0x0000000000107805 */ /* 0x002fe4000001ff00 */
[----:B---3--:R-:W-:Y:S01]  /*02e0*/  CS2R R18, SRZ ;  /* 0x0000000000127805 */ /* 0x008fe2000001ff00 */
[----:B------:R1:W3:Y:S02]  /*02f0*/  @P5 LDG.E.128 R12, desc[UR4][R22.64] ;  /* 0x00000004160c5981 */ /* 0x0002e4000c1e1d00 */
[----:B-1----:R-:W-:Y:S02]  /*0300*/  CS2R R22, SRZ ;  /* 0x0000000000167805 */ /* 0x002fe4000001ff00 */
[----:B--2---:R-:W-:Y:S02]  /*0310*/  SEL R25, R8, RZ, P4 ;  /* 0x000000ff08197207 */ /* 0x004fe40002000000 */
[----:B------:R-:W-:Y:S01]  /*0320*/  SEL R28, R9, RZ, P4 ;  /* 0x000000ff091c7207 */ /* 0x000fe20002000000 */
[----:B------:R-:W-:Y:S01]  /*0330*/  IMAD.WIDE R8, R21, 0x4, R26 ;  /* 0x0000000415087825 */ /* 0x000fe200078e021a */
[----:B----4-:R-:W-:-:S02]  /*0340*/  SEL R4, R4, RZ, P2 ;  /* 0x000000ff04047207 */ /* 0x010fc40001000000 */
[----:B------:R-:W-:Y:S02]  /*0350*/  SEL R5, R5, RZ, P2 ;  /* 0x000000ff05057207 */ /* 0x000fe40001000000 */
[----:B------:R-:W-:Y:S01]  /*0360*/  CS2R R20, SRZ ;  /* 0x0000000000147805 */ /* 0x000fe2000001ff00 */
[----:B------:R1:W2:Y:S01]  /*0370*/  @P1 LDG.E.128 R16, desc[UR4][R8.64] ;  /* 0x0000000408101981 */ /* 0x0002a2000c1e1d00 */
[----:B------:R-:W-:Y:S01]  /*0380*/  FADD R25, R25, R4 ;  /* 0x0000000419197221 */ /* 0x000fe20000000000 */
[----:B------:R-:W-:Y:S01]  /*0390*/  FADD R28, R28, R5 ;  /* 0x000000051c1c7221 */ /* 0x000fe20000000000 */
[----:B------:R-:W-:-:S05]  /*03a0*/  IMAD.WIDE R4, R24, 0x4, R26 ;  /* 0x0000000418047825 */ /* 0x000fca00078e021a */
[----:B------:R4:W5:Y:S01]  /*03b0*/  @P3 LDG.E.128 R20, desc[UR4][R4.64] ;  /* 0x0000000404143981 */ /* 0x000962000c1e1d00 */
[----:B------:R-:W-:Y:S02]  /*03c0*/  SEL R29, R10, RZ, P4 ;  /* 0x000000ff0a1d7207 */ /* 0x000fe40002000000 */
[----:B------:R-:W-:Y:S02]  /*03d0*/  SEL R6, R6, RZ, P2 ;  /* 0x000000ff06067207 */ /* 0x000fe40001000000 */
[----:B---3--:R-:W-:Y:S02]  /*03e0*/  SEL R12, R12, RZ, P5 ;  /* 0x000000ff0c0c7207 */ /* 0x008fe40002800000 */
[----:B------:R-:W-:Y:S01]  /*03f0*/  SEL R13, R13, RZ, P5 ;  /* 0x000000ff0d0d7207 */ /* 0x000fe20002800000 */
[----:B------:R-:W-:Y:S01]  /*0400*/  FADD R6, R29, R6 ;  /* 0x000000061d067221 */ /* 0x000fe20000000000 */
[----:B------:R-:W-:Y:S01]  /*0410*/  SEL R10, R11, RZ, P4 ;  /* 0x000000ff0b0a7207 */ /* 0x000fe20002000000 */
[----:B------:R-:W-:Y:S01]  /*0420*/  FADD R25, R25, R12 ;  /* 0x0000000c19197221 */ /* 0x000fe20000000000 */
[----:B------:R-:W-:Y:S01]  /*0430*/  SEL R7, R7, RZ, P2 ;  /* 0x000000ff07077207 */ /* 0x000fe20001000000 */
[----:B------:R-:W-:Y:S01]  /*0440*/  FADD R28, R28, R13 ;  /* 0x0000000d1c1c7221 */ /* 0x000fe20000000000 */
[C---:B------:R-:W-:Y:S01]  /*0450*/  VIADD R29, R0.reuse, 0x1 ;  /* 0x00000001001d7836 */ /* 0x040fe20000000000 */
[----:B------:R-:W-:-:S02]  /*0460*/  ISETP.GT.AND P0, PT, R0, -0x1, !P0 ;  /* 0xffffffff0000780c */ /* 0x000fc40004704270 */
[----:B-1----:R-:W-:Y:S01]  /*0470*/  SEL R9, R14, RZ, P5 ;  /* 0x000000ff0e097207 */ /* 0x002fe20002800000 */
[----:B------:R-:W-:Y:S01]  /*0480*/  FADD R10, R10, R7 ;  /* 0x000000070a0a7221 */ /* 0x000fe20000000000 */
[----:B------:R-:W-:-:S03]  /*0490*/  SEL R15, R15, RZ, P5 ;  /* 0x000000ff0f0f7207 */ /* 0x000fc60002800000 */
[----:B------:R-:W-:Y:S01]  /*04a0*/  FADD R9, R6, R9 ;  /* 0x0000000906097221 */ /* 0x000fe20000000000 */
[----:B------:R-:W-:Y:S01]  /*04b0*/  CS2R R6, SRZ ;  /* 0x0000000000067805 */ /* 0x000fe2000001ff00 */
[----:B------:R-:W-:Y:S01]  /*04c0*/  FADD R10, R10, R15 ;  /* 0x0000000f0a0a7221 */ /* 0x000fe20000000000 */
[C---:B------:R-:W-:Y:S02]  /*04d0*/  ISETP.GE.AND P6, PT, R3.reuse, 0x7, PT ;  /* 0x000000070300780c */ /* 0x040fe40003fc6270 */
[----:B------:R-:W-:Y:S02]  /*04e0*/  ISETP.GT.AND P4, PT, R3, 0x6, PT ;  /* 0x000000060300780c */ /* 0x000fe40003f84270 */
[----:B------:R-:W-:Y:S02]  /*04f0*/  CS2R R14, SRZ ;  /* 0x00000000000e7805 */ /* 0x000fe4000001ff00 */
[----:B------:R-:W-:Y:S02]  /*0500*/  ISETP.GE.AND P5, PT, R0, 0x7, PT ;  /* 0x000000070000780c */ /* 0x000fe40003fa6270 */
[----:B------:R-:W-:-:S02]  /*0510*/  LOP3.LUT R2, R29, R2, RZ, 0xfc, !PT ;  /* 0x000000021d027212 */ /* 0x000fc400078efcff */
[----:B--2---:R-:W-:Y:S02]  /*0520*/  SEL R16, R16, RZ, P1 ;  /* 0x000000ff10107207 */ /* 0x004fe40000800000 */
[----:B------:R-:W-:-:S03]  /*0530*/  SEL R17, R17, RZ, P1 ;  /* 0x000000ff11117207 */ /* 0x000fc60000800000 */
[----:B----4-:R-:W-:Y:S01]  /*0540*/  FADD R5, R25, R16 ;  /* 0x0000001019057221 */ /* 0x010fe20000000000 */
[----:B------:R-:W-:Y:S01]  /*0550*/  SEL R12, R18, RZ, P1 ;  /* 0x000000ff120c7207 */ /* 0x000fe20000800000 */
[----:B------:R-:W-:Y:S01]  /*0560*/  FADD R28, R28, R17 ;  /* 0x000000111c1c7221 */ /* 0x000fe20000000000 */
[----:B-----5:R-:W-:Y:S01]  /*0570*/  SEL R20, R20, RZ, P3 ;  /* 0x000000ff14147207 */ /* 0x020fe20001800000 */
[----:B------:R-:W-:Y:S01]  /*0580*/  VIADD R17, R24, 0x100 ;  /* 0x0000010018117836 */ /* 0x000fe20000000000 */
[----:B------:R-:W-:Y:S02]  /*0590*/  SEL R19, R19, RZ, P1 ;  /* 0x000000ff13137207 */ /* 0x000fe40000800000 */
[----:B------:R-:W-:Y:S01]  /*05a0*/  SEL R25, R21, RZ, P3 ;  /* 0x000000ff15197207 */ /* 0x000fe20001800000 */
[----:B------:R-:W-:Y:S01]  /*05b0*/  FADD R20, R5, R20 ;  /* 0x0000001405147221 */ /* 0x000fe20000000000 */
[----:B------:R-:W-:Y:S02]  /*05c0*/  ISETP.GE.U32.AND P1, PT, R29, 0x8, PT ;  /* 0x000000081d00780c */ /* 0x000fe40003f26070 */
[----:B------:R-:W-:Y:S01]  /*05d0*/  CS2R R4, SRZ ;  /* 0x0000000000047805 */ /* 0x000fe2000001ff00 */
[----:B------:R-:W-:-:S04]  /*05e0*/  IMAD.WIDE R16, R17, 0x4, R26 ;  /* 0x0000000411107825 */ /* 0x000fc800078e021a */
[----:B------:R-:W-:Y:S01]  /*05f0*/  FADD R25, R28, R25 ;  /* 0x000000191c197221 */ /* 0x000fe20000000000 */
[----:B------:R-:W-:Y:S01]  /*0600*/  ISETP.GT.AND P2, PT, R3, RZ, !P1 ;  /* 0x000000ff0300720c */ /* 0x000fe20004f44270 */
[----:B------:R-:W-:Y:S02]  /*0610*/  VIADD R28, R24, 0x800 ;  /* 0x00000800181c7836 */ /* 0x000fe40000000000 */
[----:B------:R-:W-:Y:S01]  /*0620*/  FADD R21, R10, R19 ;  /* 0x000000130a157221 */ /* 0x000fe20000000000 */
[----:B------:R-:W-:Y:S01]  /*0630*/  VIADD R19, R24, 0x700 ;  /* 0x0000070018137836 */ /* 0x000fe20000000000 */
[----:B------:R1:W2:Y:S01]  /*0640*/  @P0 LDG.E.128 R4, desc[UR4][R16.64] ;  /* 0x0000000410040981 */ /* 0x0002a2000c1e1d00 */
[----:B------:R-:W-:Y:S01]  /*0650*/  FADD R12, R9, R12 ;  /* 0x0000000c090c7221 */ /* 0x000fe20000000000 */
[----:B------:R-:W-:Y:S02]  /*0660*/  CS2R R8, SRZ ;  /* 0x0000000000087805 */ /* 0x000fe4000001ff00 */
[----:B------:R-:W-:-:S02]  /*0670*/  CS2R R10, SRZ ;  /* 0x00000000000a7805 */ /* 0x000fc4000001ff00 */
[----:B------:R-:W-:Y:S01]  /*0680*/  ISETP.GT.AND P1, PT, R3, -0x1, !P1 ;  /* 0xffffffff0300780c */ /* 0x000fe20004f24270 */
[----:B------:R-:W-:Y:S01]  /*0690*/  IMAD.WIDE R18, R19, 0x4, R26 ;  /* 0x0000000413127825 */ /* 0x000fe200078e021a */
[----:B------:R-:W-:-:S03]  /*06a0*/  SEL R13, R22, RZ, P3 ;  /* 0x000000ff160d7207 */ /* 0x000fc60001800000 */
[----:B-1----:R-:W-:Y:S01]  /*06b0*/  IMAD.WIDE R16, R28, 0x4, R26 ;  /* 0x000000041c107825 */ /* 0x002fe200078e021a */
[----:B------:R1:W3:Y:S03]  /*06c0*/  @P2 LDG.E.128 R8, desc[UR4][R18.64] ;  /* 0x0000000412082981 */ /* 0x0002e6000c1e1d00 */
[----:B------:R-:W-:Y:S02]  /*06d0*/  VIADD R28, R3, 0x2 ;  /* 0x00000002031c7836 */ /* 0x000fe40000000000 */
[----:B------:R-:W-:Y:S01]  /*06e0*/  FADD R22, R12, R13 ;  /* 0x0000000d0c167221 */ /* 0x000fe20000000000 */
[----:B------:R-:W-:Y:S02]  /*06f0*/  CS2R R12, SRZ ;  /* 0x00000000000c7805 */ /* 0x000fe4000001ff00 */
[----:B------:R-:W-:Y:S02]  /*0700*/  SEL R28, R28, RZ, !P6 ;  /* 0x000000ff1c1c7207 */ /* 0x000fe40007000000 */
[C---:B------:R-:W-:Y:S01]  /*0710*/  ISETP.GT.AND P6, PT, R0.reuse, 0x6, PT ;  /* 0x000000060000780c */ /* 0x040fe20003fc4270 */
[----:B-1----:R-:W-:Y:S01]  /*0720*/  VIADD R18, R0, 0x2 ;  /* 0x0000000200127836 */ /* 0x002fe20000000000 */
[----:B------:R1:W4:Y:S04]  /*0730*/  @P1 LDG.E.128 R12, desc[UR4][R16.64] ;  /* 0x00000004100c1981 */ /* 0x000328000c1e1d00 */
[----:B------:R-:W-:Y:S01]  /*0740*/  SEL R18, R18, RZ, !P5 ;  /* 0x000000ff12127207 */ /* 0x000fe20006800000 */
[----:B------:R-:W-:-:S02]  /*0750*/  VIADD R19, R28, 0x9 ;  /* 0x000000091c137836 */ /* 0x000fc40000000000 */
[C---:B-1----:R-:W-:Y:S02]  /*0760*/  IMAD.IADD R17, R3.reuse, 0x1, R0 ;  /* 0x0000000103117824 */ /* 0x042fe400078e0200 */
[----:B------:R-:W-:Y:S02]  /*0770*/  VIADD R16, R18, 0x9 ;  /* 0x0000000912107836 */ /* 0x000fe40000000000 */
[----:B------:R-:W-:Y:S02]  /*0780*/  @!P4 IMAD.MOV R19, RZ, RZ, R28 ;  /* 0x000000ffff13c224 */ /* 0x000fe400078e021c */
[----:B------:R-:W-:Y:S02]  /*0790*/  @!P6 IMAD.MOV R16, RZ, RZ, R18 ;  /* 0x000000ffff10e224 */ /* 0x000fe400078e0212 */
[----:B------:R-:W-:Y:S02]  /*07a0*/  IMAD R17, R3, R0, -R17 ;  /* 0x0000000003117224 */ /* 0x000fe400078e0a11 */
[----:B------:R-:W-:-:S03]  /*07b0*/  IMAD R0, R0, R19, RZ ;  /* 0x0000001300007224 */ /* 0x000fc600078e02ff */
[----:B------:R-:W-:Y:S01]  /*07c0*/  IADD3 R17, R16, R17, R19 ;  /* 0x0000001110117210 */ /* 0x000fe20007ffe013 */
[----:B------:R-:W-:Y:S01]  /*07d0*/  IMAD R3, R3, R16, R0 ;  /* 0x0000001003037224 */ /* 0x000fe200078e0200 */
[----:B------:R-:W-:-:S03]  /*07e0*/  ISETP.GE.U32.AND P4, PT, R2, 0x8, PT ;  /* 0x000000080200780c */ /* 0x000fc60003f86070 */
[----:B------:R-:W-:Y:S02]  /*07f0*/  VIADD R0, R17, 0x1 ;  /* 0x0000000111007836 */ /* 0x000fe40000000000 */
[----:B------:R-:W-:Y:S02]  /*0800*/  VIADD R17, R24, 0x900 ;  /* 0x0000090018117836 */ /* 0x000fe40000000000 */
[----:B------:R-:W-:Y:S01]  /*0810*/  IMAD R0, R16, R19, R0 ;  /* 0x0000001310007224 */ /* 0x000fe200078e0200 */
[----:B------:R-:W-:Y:S01]  /*0820*/  CS2R R18, SRZ ;  /* 0x0000000000127805 */ /* 0x000fe2000001ff00 */
[----:B------:R-:W-:Y:S01]  /*0830*/  IMAD.WIDE R26, R17, 0x4, R26 ;  /* 0x00000004111a7825 */ /* 0x000fe200078e021a */
[----:B------:R-:W-:-:S06]  /*0840*/  CS2R R16, SRZ ;  /* 0x0000000000107805 */ /* 0x000fcc000001ff00 */
[----:B------:R-:W5:Y:S01]  /*0850*/  @!P4 LDG.E.128 R16, desc[UR4][R26.64] ;  /* 0x000000041a10c981 */ /* 0x000f62000c1e1d00 */
[----:B------:R-:W-:Y:S01]  /*0860*/  IMAD.IADD R3, R0, 0x1, -R3 ;  /* 0x0000000100037824 */ /* 0x000fe200078e0a03 */
[----:B------:R-:W-:-:S05]  /*0870*/  SEL R0, R23, RZ, P3 ;  /* 0x000000ff17007207 */ /* 0x000fca0001800000 */
[----:B------:R-:W-:Y:S01]  /*0880*/  FADD R0, R21, R0 ;  /* 0x0000000015007221 */ /* 0x000fe20000000000 */
[----:B--2---:R-:W-:Y:S02]  /*0890*/  SEL R7, R7, RZ, P0 ;  /* 0x000000ff07077207 */ /* 0x004fe40000000000 */
[----:B------:R-:W-:Y:S02]  /*08a0*/  SEL R2, R5, RZ, P0 ;  /* 0x000000ff05027207 */ /* 0x000fe40000000000 */
[----:B------:R-:W-:Y:S01]  /*08b0*/  SEL R5, R6, RZ, P0 ;  /* 0x000000ff06057207 */ /* 0x000fe20000000000 */
[----:B------:R-:W-:Y:S01]  /*08c0*/  FADD R6, R0, R7 ;  /* 0x0000000700067221 */ /* 0x000fe20000000000 */
[----:B------:R-:W-:Y:S02]  /*08d0*/  I2FP.F32.S32 R0, R3 ;  /* 0x0000000300007245 */ /* 0x000fe40000201400 */
[----:B------:R-:W-:Y:S02]  /*08e0*/  SEL R23, R4, RZ, P0 ;  /* 0x000000ff04177207 */ /* 0x000fe40000000000 */
[----:B------:R-:W-:-:S02]  /*08f0*/  FSETP.GT.AND P0, PT, |R0|, 8.50705917302346158658e+37, PT ;  /* 0x7e8000000000780b */ /* 0x000fc40003f04200 */
[----:B---3--:R-:W-:Y:S02]  /*0900*/  SEL R8, R8, RZ, P2 ;  /* 0x000000ff08087207 */ /* 0x008fe40001000000 */
[----:B------:R-:W-:Y:S02]  /*0910*/  SEL R4, R9, RZ, P2 ;  /* 0x000000ff09047207 */ /* 0x000fe40001000000 */
[----:B------:R-:W-:Y:S02]  /*0920*/  SEL R10, R10, RZ, P2 ;  /* 0x000000ff0a0a7207 */ /* 0x000fe40001000000 */
[----:B------:R-:W-:Y:S02]  /*0930*/  SEL R11, R11, RZ, P2 ;  /* 0x000000ff0b0b7207 */ /* 0x000fe40001000000 */
[----:B------:R-:W-:Y:S01]  /*0940*/  FSETP.GEU.AND P2, PT, |R0|, 1.175494350822287508e-38, PT ;  /* 0x008000000000780b */ /* 0x000fe20003f4e200 */
[----:B------:R-:W-:Y:S01]  /*0950*/  FADD R25, R25, R2 ;  /* 0x0000000219197221 */ /* 0x000fe20000000000 */
[----:B------:R-:W-:Y:S01]  /*0960*/  FADD R23, R20, R23 ;  /* 0x0000001714177221 */ /* 0x000fe20000000000 */
[----:B------:R-:W-:Y:S01]  /*0970*/  @P0 FMUL R0, R0, 0.25 ;  /* 0x3e80000000000820 */ /* 0x000fe20000400000 */
[----:B------:R-:W-:Y:S01]  /*0980*/  FADD R5, R22, R5 ;  /* 0x0000000516057221 */ /* 0x000fe20000000000 */
[----:B------:R-:W1:Y:S01]  /*0990*/  LDC.64 R2, c[0x0][0x218] ;  /* 0x00008600ff027b82 */ /* 0x000e620000000a00 */
[----:B----4-:R-:W-:Y:S01]  /*09a0*/  SEL R12, R12, RZ, P1 ;  /* 0x000000ff0c0c7207 */ /* 0x010fe20000800000 */
[----:B------:R-:W-:Y:S01]  /*09b0*/  FADD R23, R23, R8 ;  /* 0x0000000817177221 */ /* 0x000fe20000000000 */
[----:B------:R-:W-:Y:S01]  /*09c0*/  SEL R13, R13, RZ, P1 ;  /* 0x000000ff0d0d7207 */ /* 0x000fe20000800000 */
[----:B------:R-:W-:Y:S01]  /*09d0*/  FADD R4, R25, R4 ;  /* 0x0000000419047221 */ /* 0x000fe20000000000 */
[----:B------:R-:W-:Y:S01]  /*09e0*/  SEL R14, R14, RZ, P1 ;  /* 0x000000ff0e0e7207 */ /* 0x000fe20000800000 */
[----:B------:R-:W-:Y:S01]  /*09f0*/  FADD R5, R5, R10 ;  /* 0x0000000a05057221 */ /* 0x000fe20000000000 */
[----:B------:R-:W-:Y:S01]  /*0a00*/  SEL R15, R15, RZ, P1 ;  /* 0x000000ff0f0f7207 */ /* 0x000fe20000800000 */
[----:B------:R-:W-:Y:S01]  /*0a10*/  @!P2 FMUL R0, R0, 16777216 ;  /* 0x4b8000000000a820 */ /* 0x000fe20000400000 */
[----:B------:R-:W-:Y:S01]  /*0a20*/  FADD R6, R6, R11 ;  /* 0x0000000b06067221 */ /* 0x000fe20000000000 */
[----:B------:R-:W-:Y:S01]  /*0a30*/  FADD R23, R23, R12 ;  /* 0x0000000c17177221 */ /* 0x000fe20000000000 */
[----:B------:R-:W-:Y:S01]  /*0a40*/  FADD R4, R4, R13 ;  /* 0x0000000d04047221 */ /* 0x000fe20000000000 */
[----:B------:R-:W-:Y:S01]  /*0a50*/  FADD R5, R5, R14 ;  /* 0x0000000e05057221 */ /* 0x000fe20000000000 */
[----:B------:R-:W-:Y:S01]  /*0a60*/  FADD R6, R6, R15 ;  /* 0x0000000f06067221 */ /* 0x000fe20000000000 */
[----:B------:R-:W2:Y:S01]  /*0a70*/  MUFU.RCP R0, R0 ;  /* 0x0000000000007308 */ /* 0x000ea20000001000 */
[----:B-----5:R-:W-:-:S02]  /*0a80*/  SEL R16, R16, RZ, !P4 ;  /* 0x000000ff10107207 */ /* 0x020fc40006000000 */
[----:B------:R-:W-:Y:S02]  /*0a90*/  SEL R17, R17, RZ, !P4 ;  /* 0x000000ff11117207 */ /* 0x000fe40006000000 */
[----:B------:R-:W-:Y:S02]  /*0aa0*/  SEL R18, R18, RZ, !P4 ;  /* 0x000000ff12127207 */ /* 0x000fe40006000000 */
[----:B------:R-:W-:Y:S01]  /*0ab0*/  SEL R19, R19, RZ, !P4 ;  /* 0x000000ff13137207 */ /* 0x000fe20006000000 */
[----:B------:R-:W-:Y:S01]  /*0ac0*/  FADD R16, R23, R16 ;  /* 0x0000001017107221 */ /* 0x000fe20000000000 */
[----:B------:R-:W-:Y:S01]  /*0ad0*/  FADD R17, R4, R17 ;  /* 0x0000001104117221 */ /* 0x000fe20000000000 */
[----:B------:R-:W-:Y:S02]  /*0ae0*/  FADD R18, R5, R18 ;  /* 0x0000001205127221 */ /* 0x000fe40000000000 */
[----:B------:R-:W-:Y:S01]  /*0af0*/  FADD R19, R6, R19 ;  /* 0x0000001306137221 */ /* 0x000fe20000000000 */
[----:B------:R-:W-:Y:S01]  /*0b00*/  @P0 FMUL R16, R16, 0.25 ;  /* 0x3e80000010100820 */ /* 0x000fe20000400000 */
[----:B------:R-:W-:Y:S01]  /*0b10*/  @P0 FMUL R17, R17, 0.25 ;  /* 0x3e80000011110820 */ /* 0x000fe20000400000 */
[----:B------:R-:W-:Y:S01]  /*0b20*/  @P0 FMUL R18, R18, 0.25 ;  /* 0x3e80000012120820 */ /* 0x000fe20000400000 */
[----:B------:R-:W-:Y:S01]  /*0b30*/  @P0 FMUL R19, R19, 0.25 ;  /* 0x3e80000013130820 */ /* 0x000fe20000400000 */
[----:B------:R-:W-:Y:S01]  /*0b40*/  @!P2 FMUL R16, R16, 16777216 ;  /* 0x4b8000001010a820 */ /* 0x000fe20000400000 */
[----:B------:R-:W-:Y:S01]  /*0b50*/  @!P2 FMUL R17, R17, 16777216 ;  /* 0x4b8000001111a820 */ /* 0x000fe20000400000 */
[----:B------:R-:W-:Y:S01]  /*0b60*/  @!P2 FMUL R18, R18, 16777216 ;  /* 0x4b8000001212a820 */ /* 0x000fe20000400000 */
[----:B------:R-:W-:Y:S01]  /*0b70*/  @!P2 FMUL R19, R19, 16777216 ;  /* 0x4b8000001313a820 */ /* 0x000fe20000400000 */
[----:B-1----:R-:W-:-:S04]  /*0b80*/  IMAD.WIDE R2, R24, 0x4, R2 ;  /* 0x0000000418027825 */ /* 0x002fc800078e0202 */
[C---:B--2---:R-:W-:Y:S01]  /*0b90*/  FMUL R16, R0.reuse, R16 ;  /* 0x0000001000107220 */ /* 0x044fe20000400000 */
[C---:B------:R-:W-:Y:S01]  /*0ba0*/  FMUL R17, R0.reuse, R17 ;  /* 0x0000001100117220 */ /* 0x040fe20000400000 */
[C---:B------:R-:W-:Y:S01]  /*0bb0*/  FMUL R18, R0.reuse, R18 ;  /* 0x0000001200127220 */ /* 0x040fe20000400000 */
[----:B------:R-:W-:-:S05]  /*0bc0*/  FMUL R19, R0, R19 ;  /* 0x0000001300137220 */ /* 0x000fca0000400000 */
[----:B------:R-:W-:Y:S01]  /*0bd0*/  STG.E.128 desc[UR4][R2.64], R16 ;  /* 0x0000001002007986 */ /* 0x000fe2000c101d04 */
[----:B------:R-:W-:Y:S05]  /*0be0*/  EXIT ;  /* 0x000000000000794d */ /* 0x000fea0003800000 */
.L_x_0:
[----:B------:R-:W-:-:S00]  /*0bf0*/  BRA `(.L_x_0) ;  /* 0xfffffffc00fc7947 */ /* 0x000fc0000383ffff */
[----:B------:R-:W-:-:S00]  /*0c00*/  NOP ;  /* 0x0000000000007918 */ /* 0x000fc00000000000 */
[----:B------:R-:W-:-:S00]  /*0c10*/  NOP ;  /* 0x0000000000007918 */ /* 0x000fc00000000000 */
[----:B------:R-:W-:-:S00]  /*0c20*/  NOP ;  /* 0x0000000000007918 */ /* 0x000fc00000000000 */
[----:B------:R-:W-:-:S00]  /*0c30*/  NOP ;  /* 0x0000000000007918 */ /* 0x000fc00000000000 */
[----:B------:R-:W-:-:S00]  /*0c40*/  NOP ;  /* 0x0000000000007918 */ /* 0x000fc00000000000 */
[----:B------:R-:W-:-:S00]  /*0c50*/  NOP ;  /* 0x0000000000007918 */ /* 0x000fc00000000000 */
[----:B------:R-:W-:-:S00]  /*0c60*/  NOP ;  /* 0x0000000000007918 */ /* 0x000fc00000000000 */
[----:B------:R-:W-:-:S00]  /*0c70*/  NOP ;  /* 0x0000000000007918 */ /* 0x000fc00000000000 */
.L_x_1:


//--------------------- .nv.constant0.triton_poi_fused_avg_pool2d_31 --------------------------
	.section	.nv.constant0.triton_poi_fused_avg_pool2d_31,"a",@progbits
	.sectionflags	@""
	.align	4
.nv.constant0.triton_poi_fused_avg_pool2d_31:
	.zero		548
